//
// Generated by NVIDIA NVVM Compiler
//
// Compiler Build ID: CL-36424714
// Cuda compilation tools, release 13.0, V13.0.88
// Based on NVVM 20.0.0
//

.version 9.0
.target sm_100
.address_size 64

	// .globl	_Z3getPi

.visible .entry _Z3getPi(
	.param .u64 .ptr .align 1 _Z3getPi_param_0
)
{
	.reg .b32 	%r<2>;
	.reg .b64 	%rd<3>;

	ld.param.u64 	%rd1, [_Z3getPi_param_0];
	cvta.to.global.u64 	%rd2, %rd1;
	mov.b32 	%r1, 10;
	st.global.u32 	[%rd2], %r1;
	ret;

}


// ===== COMPILED SASS (sm_100) =====

	.target	sm_100

	.elftype	@"ET_EXEC"


//--------------------- .note.nv.tkinfo           --------------------------
	.section	.note.nv.tkinfo,"",@"SHT_NOTE"
	.sectionflags	@"SHF_NOTE_NV_TKINFO"
	.tkinfo
        /*0018*/ 	.word	0x00000002
        /*0030*/ 	.string	""
        /*0030*/ 	.string	"ptxas"
        /*0030*/ 	.string	"Cuda compilation tools, release 13.0, V13.0.88"
        /*0030*/ 	.string	"Build cuda_13.0.r13.0/compiler.36424714_0"
        /*0030*/ 	.string	"-arch sm_100 -m 64 "



//--------------------- .note.nv.cuinfo           --------------------------
	.section	.note.nv.cuinfo,"",@"SHT_NOTE"
	.sectionflags	@"SHF_NOTE_NV_CUINFO"
        /*0018*/ 	.short	0x0002
        /*001a*/ 	.short	0x0064
        /*001c*/ 	.short	0x0082
	.zero		2


//--------------------- .nv.info                  --------------------------
	.section	.nv.info,"",@"SHT_CUDA_INFO"
	.align	4


	//----- nvinfo : EIATTR_REGCOUNT
	.align		4
        /*0000*/ 	.byte	0x04, 0x2f
        /*0002*/ 	.short	(.L_1 - .L_0)
	.align		4
.L_0:
        /*0004*/ 	.word	index@(_Z3getPi)
        /*0008*/ 	.word	0x00000008


	//----- nvinfo : EIATTR_FRAME_SIZE
	.align		4
.L_1:
        /*000c*/ 	.byte	0x04, 0x11
        /*000e*/ 	.short	(.L_3 - .L_2)
	.align		4
.L_2:
        /*0010*/ 	.word	index@(_Z3getPi)
        /*0014*/ 	.word	0x00000000


	//----- nvinfo : EIATTR_MIN_STACK_SIZE
	.align		4
.L_3:
        /*0018*/ 	.byte	0x04, 0x12
        /*001a*/ 	.short	(.L_5 - .L_4)
	.align		4
.L_4:
        /*001c*/ 	.word	index@(_Z3getPi)
        /*0020*/ 	.word	0x00000000
.L_5:


//--------------------- .nv.compat                --------------------------
	.section	.nv.compat,"",@"SHT_CUDA_COMPAT_INFO"
	.align	4
        /*0000*/ 	.byte	0x02, 0x09, 0x00, 0x00, 0x02, 0x02, 0x01, 0x00, 0x02, 0x05, 0x05, 0x00, 0x03, 0x07, 0x01, 0x01
        /*0010*/ 	.byte	0x02, 0x03, 0x00, 0x00, 0x02, 0x06, 0x01, 0x00, 0x04, 0x0b, 0x08, 0x00, 0x09, 0x00, 0x00, 0x00
        /*0020*/ 	.byte	0x00, 0x00, 0x00, 0x00


//--------------------- .nv.info._Z3getPi         --------------------------
	.section	.nv.info._Z3getPi,"",@"SHT_CUDA_INFO"
	.sectionflags	@""
	.align	4


	//----- nvinfo : EIATTR_CUDA_API_VERSION
	.align		4
        /*0000*/ 	.byte	0x04, 0x37
        /*0002*/ 	.short	(.L_7 - .L_6)
.L_6:
        /*0004*/ 	.word	0x00000082


	//----- nvinfo : EIATTR_KPARAM_INFO
	.align		4
.L_7:
        /*0008*/ 	.byte	0x04, 0x17
        /*000a*/ 	.short	(.L_9 - .L_8)
.L_8:
        /*000c*/ 	.word	0x00000000
        /*0010*/ 	.short	0x0000
        /*0012*/ 	.short	0x0000
        /*0014*/ 	.byte	0x00, 0xf5, 0x21, 0x00


	//----- nvinfo : EIATTR_SPARSE_MMA_MASK
	.align		4
.L_9:
        /*0018*/ 	.byte	0x03, 0x50
        /*001a*/ 	.short	0x0000


	//----- nvinfo : EIATTR_MAXREG_COUNT
	.align		4
        /*001c*/ 	.byte	0x03, 0x1b
        /*001e*/ 	.short	0x00ff


	//----- nvinfo : EIATTR_MERCURY_ISA_VERSION
	.align		4
        /*0020*/ 	.byte	0x03, 0x5f
        /*0022*/ 	.short	0x0101


	//----- nvinfo : EIATTR_VRC_CTA_INIT_COUNT
	.align		4
        /*0024*/ 	.byte	0x02, 0x4a
	.zero		1
	.zero		1


	//----- nvinfo : EIATTR_EXIT_INSTR_OFFSETS
	.align		4
        /*0028*/ 	.byte	0x04, 0x1c
        /*002a*/ 	.short	(.L_11 - .L_10)


	//   ....[0]....
.L_10:
        /*002c*/ 	.word	0x00000050


	//----- nvinfo : EIATTR_CBANK_PARAM_SIZE
	.align		4
.L_11:
        /*0030*/ 	.byte	0x03, 0x19
        /*0032*/ 	.short	0x0008


	//----- nvinfo : EIATTR_PARAM_CBANK
	.align		4
        /*0034*/ 	.byte	0x04, 0x0a
        /*0036*/ 	.short	(.L_13 - .L_12)
	.align		4
.L_12:
        /*0038*/ 	.word	index@(.nv.constant0._Z3getPi)
        /*003c*/ 	.short	0x0380
        /*003e*/ 	.short	0x0008


	//----- nvinfo : EIATTR_SW_WAR
	.align		4
.L_13:
        /*0040*/ 	.byte	0x04, 0x36
        /*0042*/ 	.short	(.L_15 - .L_14)
.L_14:
        /*0044*/ 	.word	0x00000008
.L_15:


//--------------------- .nv.callgraph             --------------------------
	.section	.nv.callgraph,"",@"SHT_CUDA_CALLGRAPH"
	.align	4
	.sectionentsize	8
	.align		4
        /*0000*/ 	.word	0x00000000
	.align		4
        /*0004*/ 	.word	0xffffffff
	.align		4
        /*0008*/ 	.word	0x00000000
	.align		4
        /*000c*/ 	.word	0xfffffffe
	.align		4
        /*0010*/ 	.word	0x00000000
	.align		4
        /*0014*/ 	.word	0xfffffffd
	.align		4
        /*0018*/ 	.word	0x00000000
	.align		4
        /*001c*/ 	.word	0xfffffffc


//--------------------- .text._Z3getPi            --------------------------
	.section	.text._Z3getPi,"ax",@progbits
	.align	128
        .global         _Z3getPi
        .type           _Z3getPi,@function
        .size           _Z3getPi,(.L_x_1 - _Z3getPi)
        .other          _Z3getPi,@"STO_CUDA_ENTRY STV_DEFAULT"
_Z3getPi:
.text._Z3getPi:
[----:B------:R-:W-:Y:S08]  /*0000*/  LDC R1, c[0x0][0x37c] ;  /* 0x0000df00ff017b82 */ /* 0x000ff00000000800 */
[----:B------:R-:W0:Y:S01]  /*0010*/  LDC.64 R2, c[0x0][0x380] ;  /* 0x0000e000ff027b82 */ /* 0x000e220000000a00 */
[----:B------:R-:W0:Y:S01]  /*0020*/  LDCU.64 UR4, c[0x0][0x358] ;  /* 0x00006b00ff0477ac */ /* 0x000e220008000a00 */
[----:B------:R-:W-:-:S05]  /*0030*/  HFMA2 R5, -RZ, RZ, 0, 5.9604644775390625e-07 ;  /* 0x0000000aff057431 */ /* 0x000fca00000001ff */
[----:B0-----:R-:W-:Y:S01]  /*0040*/  STG.E desc[UR4][R2.64], R5 ;  /* 0x0000000502007986 */ /* 0x001fe2000c101904 */
[----:B------:R-:W-:Y:S05]  /*0050*/  EXIT ;  /* 0x000000000000794d */ /* 0x000fea0003800000 */
.L_x_0:
[----:B------:R-:W-:-:S00]  /*0060*/  BRA `(.L_x_0) ;  /* 0xfffffffc00fc7947 */ /* 0x000fc0000383ffff */
[----:B------:R-:W-:-:S00]  /*0070*/  NOP ;  /* 0x0000000000007918 */ /* 0x000fc00000000000 */
        /* <DEDUP_REMOVED lines=8> */
.L_x_1:


//--------------------- .nv.shared.reserved.0     --------------------------
	.section	.nv.shared.reserved.0,"aw",@nobits
	.weak		__nv_reservedSMEM_offset_0_alias
	.size		__nv_reservedSMEM_offset_0_alias, 0, 64
	.other		__nv_reservedSMEM_offset_0_alias,@"STO_CUDA_RESERVED_SHARED STV_DEFAULT"
__nv_reservedSMEM_offset_0_alias:
	.zero		0
	.zero		64


//--------------------- .nv.constant0._Z3getPi    --------------------------
	.section	.nv.constant0._Z3getPi,"a",@progbits
	.sectionflags	@""
	.align	4
.nv.constant0._Z3getPi:
	.zero		904


//--------------------- SYMBOLS --------------------------

	.type		.nv.reservedSmem.offset0,@object
	.size		.nv.reservedSmem.offset0,0x4
